	.headerflags	@"EF_CUDA_TEXMODE_UNIFIED EF_CUDA_64BIT_ADDRESS EF_CUDA_ACCELERATORS EF_CUDA_SM90 EF_CUDA_VIRTUAL_SM(EF_CUDA_SM90)"
	.elftype	@"ET_EXEC"


//--------------------- .nv.info                  --------------------------
	.section	.nv.info,"",@"SHT_CUDA_INFO"
	.align	4


	//----- nvinfo : EIATTR_REGCOUNT
	.align		4
        /*0000*/ 	.byte	0x04, 0x2f
        /*0002*/ 	.short	(.L_1 - .L_0)
	.align		4
.L_0:
        /*0004*/ 	.word	index@(triton_poi_fused_eq_0)
        /*0008*/ 	.word	0x0000000a


	//----- nvinfo : EIATTR_MIN_STACK_SIZE
	.align		4
.L_1:
        /*000c*/ 	.byte	0x04, 0x12
        /*000e*/ 	.short	(.L_3 - .L_2)
	.align		4
.L_2:
        /*0010*/ 	.word	index@(triton_poi_fused_eq_0)
        /*0014*/ 	.word	0x00000000


	//----- nvinfo : EIATTR_FRAME_SIZE
	.align		4
.L_3:
        /*0018*/ 	.byte	0x04, 0x11
        /*001a*/ 	.short	(.L_5 - .L_4)
	.align		4
.L_4:
        /*001c*/ 	.word	index@(triton_poi_fused_eq_0)
        /*0020*/ 	.word	0x00000000


	//----- nvinfo : EIATTR_MIN_STACK_SIZE
	.align		4
.L_5:
        /*0024*/ 	.byte	0x04, 0x12
        /*0026*/ 	.short	(.L_7 - .L_6)
	.align		4
.L_6:
        /*0028*/ 	.word	index@(triton_poi_fused_eq_0)
        /*002c*/ 	.word	0x00000000
.L_7:


//--------------------- .nv.info.triton_poi_fused_eq_0 --------------------------
	.section	.nv.info.triton_poi_fused_eq_0,"",@"SHT_CUDA_INFO"
	.sectionflags	@""
	.align	4


	//----- nvinfo : EIATTR_CUDA_API_VERSION
	.align		4
        /*0000*/ 	.byte	0x04, 0x37
        /*0002*/ 	.short	(.L_9 - .L_8)
.L_8:
        /*0004*/ 	.word	0x0000007c


	//----- nvinfo : EIATTR_KPARAM_INFO
	.align		4
.L_9:
        /*0008*/ 	.byte	0x04, 0x17
        /*000a*/ 	.short	(.L_11 - .L_10)
.L_10:
        /*000c*/ 	.word	0x00000000
        /*0010*/ 	.short	0x0002
        /*0012*/ 	.short	0x0010
        /*0014*/ 	.byte	0x00, 0xf0, 0x11, 0x00


	//----- nvinfo : EIATTR_KPARAM_INFO
	.align		4
.L_11:
        /*0018*/ 	.byte	0x04, 0x17
        /*001a*/ 	.short	(.L_13 - .L_12)
.L_12:
        /*001c*/ 	.word	0x00000000
        /*0020*/ 	.short	0x0001
        /*0022*/ 	.short	0x0008
        /*0024*/ 	.byte	0x00, 0xf4, 0x21, 0x00


	//----- nvinfo : EIATTR_KPARAM_INFO
	.align		4
.L_13:
        /*0028*/ 	.byte	0x04, 0x17
        /*002a*/ 	.short	(.L_15 - .L_14)
.L_14:
        /*002c*/ 	.word	0x00000000
        /*0030*/ 	.short	0x0000
        /*0032*/ 	.short	0x0000
        /*0034*/ 	.byte	0x00, 0xf4, 0x21, 0x00


	//----- nvinfo : EIATTR_SPARSE_MMA_MASK
	.align		4
.L_15:
        /*0038*/ 	.byte	0x03, 0x50
        /*003a*/ 	.short	0x0000


	//----- nvinfo : EIATTR_MAXREG_COUNT
	.align		4
        /*003c*/ 	.byte	0x03, 0x1b
        /*003e*/ 	.short	0x00ff


	//----- nvinfo : EIATTR_EXIT_INSTR_OFFSETS
	.align		4
        /*0040*/ 	.byte	0x04, 0x1c
        /*0042*/ 	.short	(.L_17 - .L_16)


	//   ....[0]....
.L_16:
        /*0044*/ 	.word	0x00000140


	//   ....[1]....
        /*0048*/ 	.word	0x00000160


	//----- nvinfo : EIATTR_REQNTID
	.align		4
.L_17:
        /*004c*/ 	.byte	0x04, 0x10
        /*004e*/ 	.short	(.L_19 - .L_18)
.L_18:
        /*0050*/ 	.word	0x00000080
        /*0054*/ 	.word	0x00000001
        /*0058*/ 	.word	0x00000001


	//----- nvinfo : EIATTR_CBANK_PARAM_SIZE
	.align		4
.L_19:
        /*005c*/ 	.byte	0x03, 0x19
        /*005e*/ 	.short	0x0014


	//----- nvinfo : EIATTR_PARAM_CBANK
	.align		4
        /*0060*/ 	.byte	0x04, 0x0a
        /*0062*/ 	.short	(.L_21 - .L_20)
	.align		4
.L_20:
        /*0064*/ 	.word	index@(.nv.constant0.triton_poi_fused_eq_0)
        /*0068*/ 	.short	0x0210
        /*006a*/ 	.short	0x0014


	//----- nvinfo : EIATTR_SW_WAR
	.align		4
.L_21:
        /*006c*/ 	.byte	0x04, 0x36
        /*006e*/ 	.short	(.L_23 - .L_22)
.L_22:
        /*0070*/ 	.word	0x00000008
.L_23:


//--------------------- .nv.callgraph             --------------------------
	.section	.nv.callgraph,"",@"SHT_CUDA_CALLGRAPH"
	.align	4
	.sectionentsize	8
	.align		4
        /*0000*/ 	.word	0x00000000
	.align		4
        /*0004*/ 	.word	0xffffffff
	.align		4
        /*0008*/ 	.word	0x00000000
	.align		4
        /*000c*/ 	.word	0xfffffffe
	.align		4
        /*0010*/ 	.word	0x00000000
	.align		4
        /*0014*/ 	.word	0xfffffffd
	.align		4
        /*0018*/ 	.word	0x00000000
	.align		4
        /*001c*/ 	.word	0xfffffffc


//--------------------- .text.triton_poi_fused_eq_0 --------------------------
	.section	.text.triton_poi_fused_eq_0,"ax",@progbits
	.align	128
        .global         triton_poi_fused_eq_0
        .type           triton_poi_fused_eq_0,@function
        .size           triton_poi_fused_eq_0,(.L_x_1 - triton_poi_fused_eq_0)
        .other          triton_poi_fused_eq_0,@"STO_CUDA_ENTRY STV_DEFAULT"
triton_poi_fused_eq_0:
.text.triton_poi_fused_eq_0:
[----:B------:R-:W0:Y:S02]  /*0000*/  LDC R1, c[0x0][0x28] ;  /* 0x00000a00ff017b82 */ /* 0x000e240000000800 */
[----:B------:R-:W1:Y:S01]  /*0010*/  S2R R0, SR_TID.X ;  /* 0x0000000000007919 */ /* 0x000e620000002100 */
[----:B------:R-:W2:Y:S01]  /*0020*/  LDC.64 R2, c[0x0][0x210] ;  /* 0x00008400ff027b82 */ /* 0x000ea20000000a00 */
[----:B------:R-:W-:Y:S01]  /*0030*/  CS2R R6, SRZ ;  /* 0x0000000000067805 */ /* 0x000fe2000001ff00 */
[----:B------:R-:W-:Y:S01]  /*0040*/  ULDC.64 UR4, c[0x0][0x208] ;  /* 0x0000820000047ab9 */ /* 0x000fe20000000a00 */
[----:B------:R-:W3:Y:S01]  /*0050*/  S2R R5, SR_CTAID.X ;  /* 0x0000000000057919 */ /* 0x000ee20000002500 */
[----:B------:R-:W-:Y:S01]  /*0060*/  ULDC.64 UR6, c[0x0][0x218] ;  /* 0x0000860000067ab9 */ /* 0x000fe20000000a00 */
[----:B-1----:R-:W-:-:S05]  /*0070*/  IMAD.SHL.U32 R0, R0, 0x2, RZ ;  /* 0x0000000200007824 */ /* 0x002fca00078e00ff */
[----:B------:R-:W-:-:S05]  /*0080*/  LOP3.LUT R0, R0, 0xfe, RZ, 0xc0, !PT ;  /* 0x000000fe00007812 */ /* 0x000fca00078ec0ff */
[----:B---3--:R-:W-:-:S04]  /*0090*/  IMAD R5, R5, 0x100, R0 ;  /* 0x0000010005057824 */ /* 0x008fc800078e0200 */
[C---:B--2---:R-:W-:Y:S01]  /*00a0*/  IMAD.WIDE R2, R5.reuse, 0x4, R2 ;  /* 0x0000000405027825 */ /* 0x044fe200078e0202 */
[----:B------:R-:W-:-:S13]  /*00b0*/  ISETP.GE.AND P2, PT, R5, 0x100, PT ;  /* 0x000001000500780c */ /* 0x000fda0003f46270 */
[----:B------:R-:W2:Y:S01]  /*00c0*/  @!P2 LDG.E.64 R6, desc[UR4][R2.64] ;  /* 0x000000040206a981 */ /* 0x000ea2000c1e1b00 */
[----:B------:R-:W-:-:S04]  /*00d0*/  IADD3 R4, P3, R5, UR6, RZ ;  /* 0x0000000605047c10 */ /* 0x000fc8000ff7e0ff */
[----:B------:R-:W-:Y:S02]  /*00e0*/  LEA.HI.X.SX32 R5, R5, UR7, 0x1, P3 ;  /* 0x0000000705057c11 */ /* 0x000fe400098f0eff */
[----:B--2---:R-:W-:Y:S02]  /*00f0*/  LOP3.LUT P1, RZ, R6, 0x7fffffff, RZ, 0xc0, !PT ;  /* 0x7fffffff06ff7812 */ /* 0x004fe4000782c0ff */
[----:B------:R-:W-:Y:S02]  /*0100*/  LOP3.LUT P0, RZ, R7, 0x7fffffff, RZ, 0xc0, !PT ;  /* 0x7fffffff07ff7812 */ /* 0x000fe4000780c0ff */
[----:B------:R-:W-:Y:S02]  /*0110*/  SEL R0, RZ, 0x1, P1 ;  /* 0x00000001ff007807 */ /* 0x000fe40000800000 */
[----:B------:R-:W-:-:S05]  /*0120*/  SEL R7, RZ, 0x100, P0 ;  /* 0x00000100ff077807 */ /* 0x000fca0000000000 */
[----:B------:R-:W-:Y:S01]  /*0130*/  IMAD.IADD R7, R0, 0x1, R7 ;  /* 0x0000000100077824 */ /* 0x000fe200078e0207 */
[----:B------:R-:W-:Y:S06]  /*0140*/  @P2 EXIT ;  /* 0x000000000000294d */ /* 0x000fec0003800000 */
[----:B------:R-:W-:Y:S01]  /*0150*/  STG.E.U16 desc[UR4][R4.64], R7 ;  /* 0x0000000704007986 */ /* 0x000fe2000c101504 */
[----:B------:R-:W-:Y:S05]  /*0160*/  EXIT ;  /* 0x000000000000794d */ /* 0x000fea0003800000 */
.L_x_0:
[----:B------:R-:W-:-:S00]  /*0170*/  BRA `(.L_x_0) ;  /* 0xfffffffc00fc7947 */ /* 0x000fc0000383ffff */
[----:B------:R-:W-:-:S00]  /*0180*/  NOP ;  /* 0x0000000000007918 */ /* 0x000fc00000000000 */
[----:B------:R-:W-:-:S00]  /*0190*/  NOP ;  /* 0x0000000000007918 */ /* 0x000fc00000000000 */
[----:B------:R-:W-:-:S00]  /*01a0*/  NOP ;  /* 0x0000000000007918 */ /* 0x000fc00000000000 */
[----:B------:R-:W-:-:S00]  /*01b0*/  NOP ;  /* 0x0000000000007918 */ /* 0x000fc00000000000 */
[----:B------:R-:W-:-:S00]  /*01c0*/  NOP ;  /* 0x0000000000007918 */ /* 0x000fc00000000000 */
[----:B------:R-:W-:-:S00]  /*01d0*/  NOP ;  /* 0x0000000000007918 */ /* 0x000fc00000000000 */
[----:B------:R-:W-:-:S00]  /*01e0*/  NOP ;  /* 0x0000000000007918 */ /* 0x000fc00000000000 */
[----:B------:R-:W-:-:S00]  /*01f0*/  NOP ;  /* 0x0000000000007918 */ /* 0x000fc00000000000 */
.L_x_1:


//--------------------- .nv.constant0.triton_poi_fused_eq_0 --------------------------
	.section	.nv.constant0.triton_poi_fused_eq_0,"a",@progbits
	.sectionflags	@""
	.align	4
.nv.constant0.triton_poi_fused_eq_0:
	.zero		548
